	.headerflags	@"EF_CUDA_TEXMODE_UNIFIED EF_CUDA_64BIT_ADDRESS EF_CUDA_ACCELERATORS EF_CUDA_SM90 EF_CUDA_VIRTUAL_SM(EF_CUDA_SM90)"
	.elftype	@"ET_EXEC"


//--------------------- .nv.info                  --------------------------
	.section	.nv.info,"",@"SHT_CUDA_INFO"
	.align	4


	//----- nvinfo : EIATTR_REGCOUNT
	.align		4
        /*0000*/ 	.byte	0x04, 0x2f
        /*0002*/ 	.short	(.L_3 - .L_2)
	.align		4
.L_2:
        /*0004*/ 	.word	index@(triton_poi_fused__native_batch_norm_legit_no_training_15)
        /*0008*/ 	.word	0x00000011


	//----- nvinfo : EIATTR_MIN_STACK_SIZE
	.align		4
.L_3:
        /*000c*/ 	.byte	0x04, 0x12
        /*000e*/ 	.short	(.L_5 - .L_4)
	.align		4
.L_4:
        /*0010*/ 	.word	index@(triton_poi_fused__native_batch_norm_legit_no_training_15)
        /*0014*/ 	.word	0x00000000


	//----- nvinfo : EIATTR_FRAME_SIZE
	.align		4
.L_5:
        /*0018*/ 	.byte	0x04, 0x11
        /*001a*/ 	.short	(.L_7 - .L_6)
	.align		4
.L_6:
        /*001c*/ 	.word	index@(triton_poi_fused__native_batch_norm_legit_no_training_15)
        /*0020*/ 	.word	0x00000000


	//----- nvinfo : EIATTR_MIN_STACK_SIZE
	.align		4
.L_7:
        /*0024*/ 	.byte	0x04, 0x12
        /*0026*/ 	.short	(.L_9 - .L_8)
	.align		4
.L_8:
        /*0028*/ 	.word	index@(triton_poi_fused__native_batch_norm_legit_no_training_15)
        /*002c*/ 	.word	0x00000000
.L_9:


//--------------------- .nv.info.triton_poi_fused__native_batch_norm_legit_no_training_15 --------------------------
	.section	.nv.info.triton_poi_fused__native_batch_norm_legit_no_training_15,"",@"SHT_CUDA_INFO"
	.sectionflags	@""
	.align	4


	//----- nvinfo : EIATTR_CUDA_API_VERSION
	.align		4
        /*0000*/ 	.byte	0x04, 0x37
        /*0002*/ 	.short	(.L_11 - .L_10)
.L_10:
        /*0004*/ 	.word	0x0000007c


	//----- nvinfo : EIATTR_KPARAM_INFO
	.align		4
.L_11:
        /*0008*/ 	.byte	0x04, 0x17
        /*000a*/ 	.short	(.L_13 - .L_12)
.L_12:
        /*000c*/ 	.word	0x00000000
        /*0010*/ 	.short	0x0006
        /*0012*/ 	.short	0x0030
        /*0014*/ 	.byte	0x00, 0xf0, 0x11, 0x00


	//----- nvinfo : EIATTR_KPARAM_INFO
	.align		4
.L_13:
        /*0018*/ 	.byte	0x04, 0x17
        /*001a*/ 	.short	(.L_15 - .L_14)
.L_14:
        /*001c*/ 	.word	0x00000000
        /*0020*/ 	.short	0x0005
        /*0022*/ 	.short	0x0028
        /*0024*/ 	.byte	0x00, 0xf4, 0x21, 0x00


	//----- nvinfo : EIATTR_KPARAM_INFO
	.align		4
.L_15:
        /*0028*/ 	.byte	0x04, 0x17
        /*002a*/ 	.short	(.L_17 - .L_16)
.L_16:
        /*002c*/ 	.word	0x00000000
        /*0030*/ 	.short	0x0004
        /*0032*/ 	.short	0x0020
        /*0034*/ 	.byte	0x00, 0xf4, 0x21, 0x00


	//----- nvinfo : EIATTR_KPARAM_INFO
	.align		4
.L_17:
        /*0038*/ 	.byte	0x04, 0x17
        /*003a*/ 	.short	(.L_19 - .L_18)
.L_18:
        /*003c*/ 	.word	0x00000000
        /*0040*/ 	.short	0x0003
        /*0042*/ 	.short	0x0018
        /*0044*/ 	.byte	0x00, 0xf4, 0x21, 0x00


	//----- nvinfo : EIATTR_KPARAM_INFO
	.align		4
.L_19:
        /*0048*/ 	.byte	0x04, 0x17
        /*004a*/ 	.short	(.L_21 - .L_20)
.L_20:
        /*004c*/ 	.word	0x00000000
        /*0050*/ 	.short	0x0002
        /*0052*/ 	.short	0x0010
        /*0054*/ 	.byte	0x00, 0xf4, 0x21, 0x00


	//----- nvinfo : EIATTR_KPARAM_INFO
	.align		4
.L_21:
        /*0058*/ 	.byte	0x04, 0x17
        /*005a*/ 	.short	(.L_23 - .L_22)
.L_22:
        /*005c*/ 	.word	0x00000000
        /*0060*/ 	.short	0x0001
        /*0062*/ 	.short	0x0008
        /*0064*/ 	.byte	0x00, 0xf4, 0x21, 0x00


	//----- nvinfo : EIATTR_KPARAM_INFO
	.align		4
.L_23:
        /*0068*/ 	.byte	0x04, 0x17
        /*006a*/ 	.short	(.L_25 - .L_24)
.L_24:
        /*006c*/ 	.word	0x00000000
        /*0070*/ 	.short	0x0000
        /*0072*/ 	.short	0x0000
        /*0074*/ 	.byte	0x00, 0xf4, 0x21, 0x00


	//----- nvinfo : EIATTR_SPARSE_MMA_MASK
	.align		4
.L_25:
        /*0078*/ 	.byte	0x03, 0x50
        /*007a*/ 	.short	0x0000


	//----- nvinfo : EIATTR_MAXREG_COUNT
	.align		4
        /*007c*/ 	.byte	0x03, 0x1b
        /*007e*/ 	.short	0x00ff


	//----- nvinfo : EIATTR_EXIT_INSTR_OFFSETS
	.align		4
        /*0080*/ 	.byte	0x04, 0x1c
        /*0082*/ 	.short	(.L_27 - .L_26)


	//   ....[0]....
.L_26:
        /*0084*/ 	.word	0x00000320


	//----- nvinfo : EIATTR_REQNTID
	.align		4
.L_27:
        /*0088*/ 	.byte	0x04, 0x10
        /*008a*/ 	.short	(.L_29 - .L_28)
.L_28:
        /*008c*/ 	.word	0x00000080
        /*0090*/ 	.word	0x00000001
        /*0094*/ 	.word	0x00000001


	//----- nvinfo : EIATTR_CBANK_PARAM_SIZE
	.align		4
.L_29:
        /*0098*/ 	.byte	0x03, 0x19
        /*009a*/ 	.short	0x0034


	//----- nvinfo : EIATTR_PARAM_CBANK
	.align		4
        /*009c*/ 	.byte	0x04, 0x0a
        /*009e*/ 	.short	(.L_31 - .L_30)
	.align		4
.L_30:
        /*00a0*/ 	.word	index@(.nv.constant0.triton_poi_fused__native_batch_norm_legit_no_training_15)
        /*00a4*/ 	.short	0x0210
        /*00a6*/ 	.short	0x0034


	//----- nvinfo : EIATTR_SW_WAR
	.align		4
.L_31:
        /*00a8*/ 	.byte	0x04, 0x36
        /*00aa*/ 	.short	(.L_33 - .L_32)
.L_32:
        /*00ac*/ 	.word	0x00000008
.L_33:


//--------------------- .nv.callgraph             --------------------------
	.section	.nv.callgraph,"",@"SHT_CUDA_CALLGRAPH"
	.align	4
	.sectionentsize	8
	.align		4
        /*0000*/ 	.word	0x00000000
	.align		4
        /*0004*/ 	.word	0xffffffff
	.align		4
        /*0008*/ 	.word	0x00000000
	.align		4
        /*000c*/ 	.word	0xfffffffe
	.align		4
        /*0010*/ 	.word	0x00000000
	.align		4
        /*0014*/ 	.word	0xfffffffd
	.align		4
        /*0018*/ 	.word	0x00000000
	.align		4
        /*001c*/ 	.word	0xfffffffc


//--------------------- .nv.constant4             --------------------------
	.section	.nv.constant4,"a",@progbits
	.align	8
	.align		8
.nv.constant4:
        /*0000*/ 	.dword	_$_str
	.align		8
        /*0008*/ 	.dword	_$_str_$_2


//--------------------- .text.triton_poi_fused__native_batch_norm_legit_no_training_15 --------------------------
	.section	.text.triton_poi_fused__native_batch_norm_legit_no_training_15,"ax",@progbits
	.align	128
        .global         triton_poi_fused__native_batch_norm_legit_no_training_15
        .type           triton_poi_fused__native_batch_norm_legit_no_training_15,@function
        .size           triton_poi_fused__native_batch_norm_legit_no_training_15,(.L_x_1 - triton_poi_fused__native_batch_norm_legit_no_training_15)
        .other          triton_poi_fused__native_batch_norm_legit_no_training_15,@"STO_CUDA_ENTRY STV_DEFAULT"
triton_poi_fused__native_batch_norm_legit_no_training_15:
.text.triton_poi_fused__native_batch_norm_legit_no_training_15:
[----:B------:R-:W-:Y:S01]  /*0000*/  LDC R1, c[0x0][0x28] ;  /* 0x00000a00ff017b82 */ /* 0x000fe20000000800 */
[----:B------:R-:W1:Y:S07]  /*0010*/  S2R R0, SR_TID.X ;  /* 0x0000000000007919 */ /* 0x000e6e0000002100 */
[----:B------:R-:W2:Y:S01]  /*0020*/  LDC.64 R6, c[0x0][0x220] ;  /* 0x00008800ff067b82 */ /* 0x000ea20000000a00 */
[----:B------:R-:W-:Y:S01]  /*0030*/  ULDC.64 UR4, c[0x0][0x208] ;  /* 0x0000820000047ab9 */ /* 0x000fe20000000a00 */
[----:B------:R-:W3:Y:S06]  /*0040*/  S2R R5, SR_CTAID.X ;  /* 0x0000000000057919 */ /* 0x000eec0000002500 */
[----:B------:R-:W4:Y:S08]  /*0050*/  LDC.64 R8, c[0x0][0x228] ;  /* 0x00008a00ff087b82 */ /* 0x000f300000000a00 */
[----:B------:R-:W5:Y:S01]  /*0060*/  LDC.64 R10, c[0x0][0x230] ;  /* 0x00008c00ff0a7b82 */ /* 0x000f620000000a00 */
[----:B-1----:R-:W-:-:S02]  /*0070*/  SHF.L.U32 R0, R0, 0x1, RZ ;  /* 0x0000000100007819 */ /* 0x002fc400000006ff */
[----:B---3--:R-:W-:Y:S02]  /*0080*/  SHF.R.S32.HI R3, RZ, 0x17, R5 ;  /* 0x00000017ff037819 */ /* 0x008fe40000011405 */
[----:B------:R-:W-:Y:S02]  /*0090*/  LOP3.LUT R0, R0, 0xfe, RZ, 0xc0, !PT ;  /* 0x000000fe00007812 */ /* 0x000fe400078ec0ff */
[----:B------:R-:W-:Y:S02]  /*00a0*/  SGXT R3, R3, 0x1 ;  /* 0x000000010303781a */ /* 0x000fe40000000200 */
[----:B------:R-:W-:-:S04]  /*00b0*/  LEA R0, R5, R0, 0x8 ;  /* 0x0000000005007211 */ /* 0x000fc800078e40ff */
[----:B------:R-:W-:-:S04]  /*00c0*/  LEA.HI R3, R3, R0, RZ, 0x4 ;  /* 0x0000000003037211 */ /* 0x000fc800078f20ff */
[----:B------:R-:W-:-:S05]  /*00d0*/  SHF.R.S32.HI R3, RZ, 0x4, R3 ;  /* 0x00000004ff037819 */ /* 0x000fca0000011403 */
[----:B------:R-:W-:-:S05]  /*00e0*/  IMAD.HI R2, R3, 0x2aaaaaab, RZ ;  /* 0x2aaaaaab03027827 */ /* 0x000fca00078e02ff */
[----:B------:R-:W-:-:S04]  /*00f0*/  SHF.R.U32.HI R5, RZ, 0x1f, R2 ;  /* 0x0000001fff057819 */ /* 0x000fc80000011602 */
[----:B------:R-:W-:Y:S02]  /*0100*/  LEA.HI R2, R2, R5, RZ, 0x1b ;  /* 0x0000000502027211 */ /* 0x000fe400078fd8ff */
[----:B------:R-:W1:Y:S03]  /*0110*/  LDC.64 R4, c[0x0][0x218] ;  /* 0x00008600ff047b82 */ /* 0x000e660000000a00 */
[----:B------:R-:W-:-:S04]  /*0120*/  IMAD R13, R2, -0xc0, R3 ;  /* 0xffffff40020d7824 */ /* 0x000fc800078e0203 */
[C---:B--2---:R-:W-:Y:S01]  /*0130*/  IMAD.WIDE R6, R13.reuse, 0x4, R6 ;  /* 0x000000040d067825 */ /* 0x044fe200078e0206 */
[----:B------:R-:W2:Y:S05]  /*0140*/  LDC.64 R2, c[0x0][0x210] ;  /* 0x00008400ff027b82 */ /* 0x000eaa0000000a00 */
[----:B------:R-:W3:Y:S01]  /*0150*/  LDG.E.EL R6, desc[UR4][R6.64] ;  /* 0x0000000406067981 */ /* 0x000ee2000c2e1900 */
[----:B----4-:R-:W-:-:S04]  /*0160*/  IMAD.WIDE R8, R13, 0x4, R8 ;  /* 0x000000040d087825 */ /* 0x010fc800078e0208 */
[C---:B-----5:R-:W-:Y:S02]  /*0170*/  IMAD.WIDE R10, R13.reuse, 0x4, R10 ;  /* 0x000000040d0a7825 */ /* 0x060fe400078e020a */
[----:B------:R-:W4:Y:S02]  /*0180*/  LDG.E.EL R8, desc[UR4][R8.64] ;  /* 0x0000000408087981 */ /* 0x000f24000c2e1900 */
[----:B-1----:R-:W-:Y:S02]  /*0190*/  IMAD.WIDE R4, R13, 0x4, R4 ;  /* 0x000000040d047825 */ /* 0x002fe400078e0204 */
[----:B------:R-:W4:Y:S04]  /*01a0*/  LDG.E.EL R11, desc[UR4][R10.64] ;  /* 0x000000040a0b7981 */ /* 0x000f28000c2e1900 */
[----:B------:R1:W5:Y:S01]  /*01b0*/  LDG.E.EL R12, desc[UR4][R4.64] ;  /* 0x00000004040c7981 */ /* 0x000362000c2e1900 */
[----:B--2---:R-:W-:-:S06]  /*01c0*/  IMAD.WIDE R2, R0, 0x4, R2 ;  /* 0x0000000400027825 */ /* 0x004fcc00078e0202 */
[----:B------:R-:W5:Y:S01]  /*01d0*/  LDG.E.64 R2, desc[UR4][R2.64] ;  /* 0x0000000402027981 */ /* 0x000f62000c1e1b00 */
[----:B------:R-:W-:Y:S01]  /*01e0*/  HFMA2.MMA R14, -RZ, RZ, 1.625, 0 ;  /* 0x3e800000ff0e7435 */ /* 0x000fe200000001ff */
[----:B-1----:R-:W1:Y:S02]  /*01f0*/  LDC.64 R4, c[0x0][0x238] ;  /* 0x00008e00ff047b82 */ /* 0x002e640000000a00 */
[----:B-1----:R-:W-:-:S04]  /*0200*/  IMAD.WIDE R4, R0, 0x4, R4 ;  /* 0x0000000400047825 */ /* 0x002fc800078e0204 */
[----:B---3--:R-:W-:-:S04]  /*0210*/  FADD R6, R6, 9.9999997473787516356e-06 ;  /* 0x3727c5ac06067421 */ /* 0x008fc80000000000 */
[----:B------:R-:W1:Y:S02]  /*0220*/  MUFU.SQRT R7, R6 ;  /* 0x0000000600077308 */ /* 0x000e640000002000 */
[C---:B-1----:R-:W-:Y:S02]  /*0230*/  FSETP.GT.AND P0, PT, R7.reuse, 8.50705917302346158658e+37, PT ;  /* 0x7e8000000700780b */ /* 0x042fe40003f04000 */
[----:B------:R-:W-:-:S11]  /*0240*/  FSETP.GEU.AND P1, PT, R7, 1.175494350822287508e-38, PT ;  /* 0x008000000700780b */ /* 0x000fd60003f2e000 */
[----:B------:R-:W-:-:S04]  /*0250*/  @P0 FMUL R7, R7, 0.25 ;  /* 0x3e80000007070820 */ /* 0x000fc80000400000 */
[----:B------:R-:W-:-:S06]  /*0260*/  @!P1 FMUL R7, R7, 16777216 ;  /* 0x4b80000007079820 */ /* 0x000fcc0000400000 */
[----:B------:R-:W1:Y:S01]  /*0270*/  MUFU.RCP R7, R7 ;  /* 0x0000000700077308 */ /* 0x000e620000001000 */
[----:B------:R-:W-:Y:S01]  /*0280*/  FSEL R14, R14, 1, P0 ;  /* 0x3f8000000e0e7808 */ /* 0x000fe20000000000 */
[----:B-----5:R-:W-:-:S04]  /*0290*/  FADD R2, R2, -R12 ;  /* 0x8000000c02027221 */ /* 0x020fc80000000000 */
[----:B------:R-:W-:Y:S01]  /*02a0*/  @!P1 FMUL R14, R14, 16777216 ;  /* 0x4b8000000e0e9820 */ /* 0x000fe20000400000 */
[----:B------:R-:W-:-:S03]  /*02b0*/  FADD R3, R3, -R12 ;  /* 0x8000000c03037221 */ /* 0x000fc60000000000 */
[----:B-1----:R-:W-:-:S04]  /*02c0*/  FMUL R14, R7, R14 ;  /* 0x0000000e070e7220 */ /* 0x002fc80000400000 */
[-C--:B------:R-:W-:Y:S01]  /*02d0*/  FMUL R2, R2, R14.reuse ;  /* 0x0000000e02027220 */ /* 0x080fe20000400000 */
[----:B------:R-:W-:-:S03]  /*02e0*/  FMUL R14, R3, R14 ;  /* 0x0000000e030e7220 */ /* 0x000fc60000400000 */
[C-C-:B----4-:R-:W-:Y:S01]  /*02f0*/  FFMA R2, R8.reuse, R2, R11.reuse ;  /* 0x0000000208027223 */ /* 0x150fe2000000000b */
[----:B------:R-:W-:-:S05]  /*0300*/  FFMA R3, R8, R14, R11 ;  /* 0x0000000e08037223 */ /* 0x000fca000000000b */
[----:B------:R-:W-:Y:S01]  /*0310*/  STG.E.64 desc[UR4][R4.64], R2 ;  /* 0x0000000204007986 */ /* 0x000fe2000c101b04 */
[----:B------:R-:W-:Y:S05]  /*0320*/  EXIT ;  /* 0x000000000000794d */ /* 0x000fea0003800000 */
.L_x_0:
[----:B------:R-:W-:-:S00]  /*0330*/  BRA `(.L_x_0) ;  /* 0xfffffffc00fc7947 */ /* 0x000fc0000383ffff */
[----:B------:R-:W-:-:S00]  /*0340*/  NOP ;  /* 0x0000000000007918 */ /* 0x000fc00000000000 */
        /* <DEDUP_REMOVED lines=11> */
.L_x_1:


//--------------------- .nv.global.init           --------------------------
	.section	.nv.global.init,"aw",@progbits
.nv.global.init:
	.type		_$_str,@object
	.size		_$_str,(_$_str_$_2 - _$_str)
_$_str:
        /*0000*/ 	.byte	0x5f, 0x5f, 0x43, 0x55, 0x44, 0x41, 0x5f, 0x46, 0x54, 0x5a, 0x00
	.type		_$_str_$_2,@object
	.size		_$_str_$_2,(.L_1 - _$_str_$_2)
_$_str_$_2:
        /*000b*/ 	.byte	0x5f, 0x5f, 0x43, 0x55, 0x44, 0x41, 0x5f, 0x50, 0x52, 0x45, 0x43, 0x5f, 0x53, 0x51, 0x52, 0x54
        /*001b*/ 	.byte	0x00
.L_1:


//--------------------- .nv.constant0.triton_poi_fused__native_batch_norm_legit_no_training_15 --------------------------
	.section	.nv.constant0.triton_poi_fused__native_batch_norm_legit_no_training_15,"a",@progbits
	.sectionflags	@""
	.align	4
.nv.constant0.triton_poi_fused__native_batch_norm_legit_no_training_15:
	.zero		580
